	.headerflags	@"EF_CUDA_TEXMODE_UNIFIED EF_CUDA_64BIT_ADDRESS EF_CUDA_SM86 EF_CUDA_VIRTUAL_SM(EF_CUDA_SM86)"
	.elftype	@"ET_EXEC"


//--------------------- .nv.info                  --------------------------
	.section	.nv.info,"",@"SHT_CUDA_INFO"
	.align	4


	//----- nvinfo : EIATTR_REGCOUNT
	.align		4
        /*0000*/ 	.byte	0x04, 0x2f
        /*0002*/ 	.short	(.L_5 - .L_4)
	.align		4
.L_4:
        /*0004*/ 	.word	index@(triton_red_fused__to_copy_add_embedding_mean_mul_pow_rsqrt_8)
        /*0008*/ 	.word	0x00000026


	//----- nvinfo : EIATTR_MIN_STACK_SIZE
	.align		4
.L_5:
        /*000c*/ 	.byte	0x04, 0x12
        /*000e*/ 	.short	(.L_7 - .L_6)
	.align		4
.L_6:
        /*0010*/ 	.word	index@(triton_red_fused__to_copy_add_embedding_mean_mul_pow_rsqrt_8)
        /*0014*/ 	.word	0x00000000


	//----- nvinfo : EIATTR_FRAME_SIZE
	.align		4
.L_7:
        /*0018*/ 	.byte	0x04, 0x11
        /*001a*/ 	.short	(.L_9 - .L_8)
	.align		4
.L_8:
        /*001c*/ 	.word	index@(triton_red_fused__to_copy_add_embedding_mean_mul_pow_rsqrt_8)
        /*0020*/ 	.word	0x00000000


	//----- nvinfo : EIATTR_MIN_STACK_SIZE
	.align		4
.L_9:
        /*0024*/ 	.byte	0x04, 0x12
        /*0026*/ 	.short	(.L_11 - .L_10)
	.align		4
.L_10:
        /*0028*/ 	.word	index@(triton_red_fused__to_copy_add_embedding_mean_mul_pow_rsqrt_8)
        /*002c*/ 	.word	0x00000000
.L_11:


//--------------------- .nv.info.triton_red_fused__to_copy_add_embedding_mean_mul_pow_rsqrt_8 --------------------------
	.section	.nv.info.triton_red_fused__to_copy_add_embedding_mean_mul_pow_rsqrt_8,"",@"SHT_CUDA_INFO"
	.sectionflags	@""
	.align	4


	//----- nvinfo : EIATTR_CUDA_API_VERSION
	.align		4
        /*0000*/ 	.byte	0x04, 0x37
        /*0002*/ 	.short	(.L_13 - .L_12)
.L_12:
        /*0004*/ 	.word	0x0000007c


	//----- nvinfo : EIATTR_SW2861232_WAR
	.align		4
.L_13:
        /*0008*/ 	.byte	0x01, 0x35
	.zero		2


	//----- nvinfo : EIATTR_PARAM_CBANK
	.align		4
        /*000c*/ 	.byte	0x04, 0x0a
        /*000e*/ 	.short	(.L_15 - .L_14)
	.align		4
.L_14:
        /*0010*/ 	.word	index@(.nv.constant0.triton_red_fused__to_copy_add_embedding_mean_mul_pow_rsqrt_8)
        /*0014*/ 	.short	0x0160
        /*0016*/ 	.short	0x0048


	//----- nvinfo : EIATTR_CBANK_PARAM_SIZE
	.align		4
.L_15:
        /*0018*/ 	.byte	0x03, 0x19
        /*001a*/ 	.short	0x0048


	//----- nvinfo : EIATTR_KPARAM_INFO
	.align		4
        /*001c*/ 	.byte	0x04, 0x17
        /*001e*/ 	.short	(.L_17 - .L_16)
.L_16:
        /*0020*/ 	.word	0x00000000
        /*0024*/ 	.short	0x0009
        /*0026*/ 	.short	0x0040
        /*0028*/ 	.byte	0x00, 0xf4, 0x21, 0x00


	//----- nvinfo : EIATTR_KPARAM_INFO
	.align		4
.L_17:
        /*002c*/ 	.byte	0x04, 0x17
        /*002e*/ 	.short	(.L_19 - .L_18)
.L_18:
        /*0030*/ 	.word	0x00000000
        /*0034*/ 	.short	0x0008
        /*0036*/ 	.short	0x003c
        /*0038*/ 	.byte	0x00, 0xf0, 0x11, 0x00


	//----- nvinfo : EIATTR_KPARAM_INFO
	.align		4
.L_19:
        /*003c*/ 	.byte	0x04, 0x17
        /*003e*/ 	.short	(.L_21 - .L_20)
.L_20:
        /*0040*/ 	.word	0x00000000
        /*0044*/ 	.short	0x0007
        /*0046*/ 	.short	0x0038
        /*0048*/ 	.byte	0x00, 0xf0, 0x11, 0x00


	//----- nvinfo : EIATTR_KPARAM_INFO
	.align		4
.L_21:
        /*004c*/ 	.byte	0x04, 0x17
        /*004e*/ 	.short	(.L_23 - .L_22)
.L_22:
        /*0050*/ 	.word	0x00000000
        /*0054*/ 	.short	0x0006
        /*0056*/ 	.short	0x0030
        /*0058*/ 	.byte	0x00, 0xf4, 0x21, 0x00


	//----- nvinfo : EIATTR_KPARAM_INFO
	.align		4
.L_23:
        /*005c*/ 	.byte	0x04, 0x17
        /*005e*/ 	.short	(.L_25 - .L_24)
.L_24:
        /*0060*/ 	.word	0x00000000
        /*0064*/ 	.short	0x0005
        /*0066*/ 	.short	0x0028
        /*0068*/ 	.byte	0x00, 0xf4, 0x21, 0x00


	//----- nvinfo : EIATTR_KPARAM_INFO
	.align		4
.L_25:
        /*006c*/ 	.byte	0x04, 0x17
        /*006e*/ 	.short	(.L_27 - .L_26)
.L_26:
        /*0070*/ 	.word	0x00000000
        /*0074*/ 	.short	0x0004
        /*0076*/ 	.short	0x0020
        /*0078*/ 	.byte	0x00, 0xf4, 0x21, 0x00


	//----- nvinfo : EIATTR_KPARAM_INFO
	.align		4
.L_27:
        /*007c*/ 	.byte	0x04, 0x17
        /*007e*/ 	.short	(.L_29 - .L_28)
.L_28:
        /*0080*/ 	.word	0x00000000
        /*0084*/ 	.short	0x0003
        /*0086*/ 	.short	0x0018
        /*0088*/ 	.byte	0x00, 0xf4, 0x21, 0x00


	//----- nvinfo : EIATTR_KPARAM_INFO
	.align		4
.L_29:
        /*008c*/ 	.byte	0x04, 0x17
        /*008e*/ 	.short	(.L_31 - .L_30)
.L_30:
        /*0090*/ 	.word	0x00000000
        /*0094*/ 	.short	0x0002
        /*0096*/ 	.short	0x0010
        /*0098*/ 	.byte	0x00, 0xf4, 0x21, 0x00


	//----- nvinfo : EIATTR_KPARAM_INFO
	.align		4
.L_31:
        /*009c*/ 	.byte	0x04, 0x17
        /*009e*/ 	.short	(.L_33 - .L_32)
.L_32:
        /*00a0*/ 	.word	0x00000000
        /*00a4*/ 	.short	0x0001
        /*00a6*/ 	.short	0x0008
        /*00a8*/ 	.byte	0x00, 0xf4, 0x21, 0x00


	//----- nvinfo : EIATTR_KPARAM_INFO
	.align		4
.L_33:
        /*00ac*/ 	.byte	0x04, 0x17
        /*00ae*/ 	.short	(.L_35 - .L_34)
.L_34:
        /*00b0*/ 	.word	0x00000000
        /*00b4*/ 	.short	0x0000
        /*00b6*/ 	.short	0x0000
        /*00b8*/ 	.byte	0x00, 0xf4, 0x21, 0x00


	//----- nvinfo : EIATTR_MAXREG_COUNT
	.align		4
.L_35:
        /*00bc*/ 	.byte	0x03, 0x1b
        /*00be*/ 	.short	0x0080


	//----- nvinfo : EIATTR_EXTERNS
	.align		4
        /*00c0*/ 	.byte	0x04, 0x0f
        /*00c2*/ 	.short	(.L_37 - .L_36)


	//   ....[0]....
	.align		4
.L_36:
        /*00c4*/ 	.word	index@(__assertfail)


	//----- nvinfo : EIATTR_COOP_GROUP_MASK_REGIDS
	.align		4
.L_37:
        /*00c8*/ 	.byte	0x04, 0x29
        /*00ca*/ 	.short	(.L_39 - .L_38)


	//   ....[0]....
.L_38:
        /*00cc*/ 	.word	0xffffffff


	//   ....[1]....
        /*00d0*/ 	.word	0xffffffff


	//   ....[2]....
        /*00d4*/ 	.word	0xffffffff


	//   ....[3]....
        /*00d8*/ 	.word	0xffffffff


	//   ....[4]....
        /*00dc*/ 	.word	0xffffffff


	//   ....[5]....
        /*00e0*/ 	.word	0xffffffff


	//   ....[6]....
        /*00e4*/ 	.word	0xffffffff


	//   ....[7]....
        /*00e8*/ 	.word	0xffffffff


	//   ....[8]....
        /*00ec*/ 	.word	0xffffffff


	//----- nvinfo : EIATTR_COOP_GROUP_INSTR_OFFSETS
	.align		4
.L_39:
        /*00f0*/ 	.byte	0x04, 0x28
        /*00f2*/ 	.short	(.L_41 - .L_40)


	//   ....[0]....
.L_40:
        /*00f4*/ 	.word	0x00000a50


	//   ....[1]....
        /*00f8*/ 	.word	0x00000a70


	//   ....[2]....
        /*00fc*/ 	.word	0x00000a90


	//   ....[3]....
        /*0100*/ 	.word	0x00000ab0


	//   ....[4]....
        /*0104*/ 	.word	0x00000ad0


	//   ....[5]....
        /*0108*/ 	.word	0x00000b70


	//   ....[6]....
        /*010c*/ 	.word	0x00000b90


	//   ....[7]....
        /*0110*/ 	.word	0x00000bb0


	//   ....[8]....
        /*0114*/ 	.word	0x00000be0


	//----- nvinfo : EIATTR_SYSCALL_OFFSETS
	.align		4
.L_41:
        /*0118*/ 	.byte	0x04, 0x46
        /*011a*/ 	.short	(.L_43 - .L_42)


	//   ....[0]....
.L_42:
        /*011c*/ 	.word	0x00000330


	//----- nvinfo : EIATTR_EXIT_INSTR_OFFSETS
	.align		4
.L_43:
        /*0120*/ 	.byte	0x04, 0x1c
        /*0122*/ 	.short	(.L_45 - .L_44)


	//   ....[0]....
.L_44:
        /*0124*/ 	.word	0x00000ff0


	//   ....[1]....
        /*0128*/ 	.word	0x00001010


	//----- nvinfo : EIATTR_REQNTID
	.align		4
.L_45:
        /*012c*/ 	.byte	0x04, 0x10
        /*012e*/ 	.short	(.L_47 - .L_46)
.L_46:
        /*0130*/ 	.word	0x00000200
        /*0134*/ 	.word	0x00000001
        /*0138*/ 	.word	0x00000001
.L_47:


//--------------------- .nv.callgraph             --------------------------
	.section	.nv.callgraph,"",@"SHT_CUDA_CALLGRAPH"
	.align	4
	.sectionentsize	8
	.align		4
        /*0000*/ 	.word	0x00000000
	.align		4
        /*0004*/ 	.word	0xffffffff
	.align		4
        /*0008*/ 	.word	index@(triton_red_fused__to_copy_add_embedding_mean_mul_pow_rsqrt_8)
	.align		4
        /*000c*/ 	.word	index@(__assertfail)
	.align		4
        /*0010*/ 	.word	0x00000000
	.align		4
        /*0014*/ 	.word	0xfffffffe
	.align		4
        /*0018*/ 	.word	0x00000000
	.align		4
        /*001c*/ 	.word	0xfffffffd
	.align		4
        /*0020*/ 	.word	0x00000000
	.align		4
        /*0024*/ 	.word	0xfffffffc


//--------------------- .nv.rel.action            --------------------------
	.section	.nv.rel.action,"",@"SHT_CUDA_RELOCINFO"
	.align	8
	.sectionentsize	8
        /*0000*/ 	.byte	0x73, 0x00, 0x00, 0x00, 0x00, 0x00, 0x00, 0x00, 0x00, 0x00, 0x00, 0x11, 0x25, 0x00, 0x05, 0x36


//--------------------- .nv.constant4             --------------------------
	.section	.nv.constant4,"a",@progbits
	.align	8
	.align		8
.nv.constant4:
        /*0000*/ 	.dword	__assertfail
	.align		8
        /*0008*/ 	.dword	assertFunc_0
	.align		8
        /*0010*/ 	.dword	assertFile_0
	.align		8
        /*0018*/ 	.dword	assertMessage_0
	.align		8
        /*0020*/ 	.dword	_$_str


//--------------------- .nv.constant0.triton_red_fused__to_copy_add_embedding_mean_mul_pow_rsqrt_8 --------------------------
	.section	.nv.constant0.triton_red_fused__to_copy_add_embedding_mean_mul_pow_rsqrt_8,"a",@progbits
	.sectionflags	@""
	.align	4
.nv.constant0.triton_red_fused__to_copy_add_embedding_mean_mul_pow_rsqrt_8:
	.zero		424


//--------------------- .text.triton_red_fused__to_copy_add_embedding_mean_mul_pow_rsqrt_8 --------------------------
	.section	.text.triton_red_fused__to_copy_add_embedding_mean_mul_pow_rsqrt_8,"ax",@progbits
	.sectionflags	@"SHF_BARRIERS=1"
	.sectioninfo	@"SHI_REGISTERS=38"
	.align	128
        .global         triton_red_fused__to_copy_add_embedding_mean_mul_pow_rsqrt_8
        .type           triton_red_fused__to_copy_add_embedding_mean_mul_pow_rsqrt_8,@function
        .size           triton_red_fused__to_copy_add_embedding_mean_mul_pow_rsqrt_8,(.L_x_2 - triton_red_fused__to_copy_add_embedding_mean_mul_pow_rsqrt_8)
        .other          triton_red_fused__to_copy_add_embedding_mean_mul_pow_rsqrt_8,@"STO_CUDA_ENTRY STV_DEFAULT"
triton_red_fused__to_copy_add_embedding_mean_mul_pow_rsqrt_8:
.text.triton_red_fused__to_copy_add_embedding_mean_mul_pow_rsqrt_8:
[----:B------:R-:W-:Y:S02]  /*0000*/  IMAD.MOV.U32 R1, RZ, RZ, c[0x0][0x28] ;  /* 0x00000a00ff017624 */ /* 0x000fe400078e00ff */
[----:B------:R-:W0:Y:S01]  /*0010*/  S2R R7, SR_CTAID.X ;  /* 0x0000000000077919 */ /* 0x000e220000002500 */
[----:B------:R-:W-:Y:S01]  /*0020*/  MOV R4, 0x8 ;  /* 0x0000000800047802 */ /* 0x000fe20000000f00 */
[----:B------:R-:W-:Y:S01]  /*0030*/  CS2R R2, SRZ ;  /* 0x0000000000027805 */ /* 0x000fe2000001ff00 */
[----:B------:R-:W-:Y:S01]  /*0040*/  ULDC.64 UR4, c[0x0][0x118] ;  /* 0x0000460000047ab9 */ /* 0x000fe20000000a00 */
[----:B------:R-:W1:Y:S01]  /*0050*/  S2R R32, SR_TID.X ;  /* 0x0000000000207919 */ /* 0x000e620000002100 */
[C---:B0-----:R-:W-:Y:S01]  /*0060*/  ISETP.GE.AND P1, PT, R7.reuse, 0x200, PT ;  /* 0x000002000700780c */ /* 0x041fe20003f26270 */
[----:B------:R-:W-:-:S12]  /*0070*/  IMAD.WIDE R4, R7, R4, c[0x0][0x168] ;  /* 0x00005a0007047625 */ /* 0x000fd800078e0204 */
[----:B------:R-:W2:Y:S01]  /*0080*/  @!P1 LDG.E.EL.64 R2, [R4.64] ;  /* 0x0000000404029981 */ /* 0x000ea2000c2e1b00 */
[----:B-1----:R-:W-:Y:S01]  /*0090*/  IMAD.SHL.U32 R34, R32, 0x4, RZ ;  /* 0x0000000420227824 */ /* 0x002fe200078e00ff */
[----:B------:R-:W-:Y:S01]  /*00a0*/  MOV R26, 0x2 ;  /* 0x00000002001a7802 */ /* 0x000fe20000000f00 */
[----:B------:R-:W-:Y:S01]  /*00b0*/  CS2R R28, SRZ ;  /* 0x00000000001c7805 */ /* 0x000fe2000001ff00 */
[----:B------:R-:W-:Y:S01]  /*00c0*/  CS2R R14, SRZ ;  /* 0x00000000000e7805 */ /* 0x000fe2000001ff00 */
[----:B------:R-:W-:Y:S01]  /*00d0*/  CS2R R16, SRZ ;  /* 0x0000000000107805 */ /* 0x000fe2000001ff00 */
[----:B------:R-:W-:Y:S01]  /*00e0*/  LOP3.LUT R34, R34, 0x7fc, RZ, 0xc0, !PT ;  /* 0x000007fc22227812 */ /* 0x000fe200078ec0ff */
[----:B------:R-:W-:Y:S02]  /*00f0*/  CS2R R18, SRZ ;  /* 0x0000000000127805 */ /* 0x000fe4000001ff00 */
[----:B------:R0:W5:Y:S02]  /*0100*/  @!P1 LDG.E.EL.64 R28, [R4.64] ;  /* 0x00000004041c9981 */ /* 0x000164000c2e1b00 */
[----:B------:R-:W-:-:S04]  /*0110*/  IMAD R33, R7, 0x1000, R34 ;  /* 0x0000100007217824 */ /* 0x000fc800078e0222 */
[----:B------:R-:W-:-:S04]  /*0120*/  IMAD.WIDE R22, R33, R26, c[0x0][0x160] ;  /* 0x0000580021167625 */ /* 0x000fc800078e021a */
[CC--:B------:R-:W-:Y:S01]  /*0130*/  IMAD.WIDE R24, R33.reuse, R26.reuse, c[0x0][0x178] ;  /* 0x00005e0021187625 */ /* 0x0c0fe200078e021a */
[----:B------:R0:W5:Y:S03]  /*0140*/  @!P1 LDG.E.EF.64 R14, [R22.64] ;  /* 0x00000004160e9981 */ /* 0x000166000c0e1b00 */
[----:B------:R-:W-:Y:S01]  /*0150*/  IMAD.WIDE R26, R33, R26, c[0x0][0x180] ;  /* 0x00006000211a7625 */ /* 0x000fe200078e021a */
[----:B------:R0:W5:Y:S04]  /*0160*/  @!P1 LDG.E.EF.64 R16, [R24.64] ;  /* 0x0000000418109981 */ /* 0x000168000c0e1b00 */
[----:B------:R0:W5:Y:S01]  /*0170*/  @!P1 LDG.E.EF.64 R18, [R26.64] ;  /* 0x000000041a129981 */ /* 0x000162000c0e1b00 */
[----:B--2---:R-:W-:-:S02]  /*0180*/  IADD3 R9, P2, R2, 0x7d80, RZ ;  /* 0x00007d8002097810 */ /* 0x004fc40007f5e0ff */
[----:B------:R-:W-:Y:S02]  /*0190*/  ISETP.GE.AND P0, PT, R3, RZ, PT ;  /* 0x000000ff0300720c */ /* 0x000fe40003f06270 */
[-C--:B------:R-:W-:Y:S02]  /*01a0*/  IADD3.X R11, RZ, R3.reuse, RZ, P2, !PT ;  /* 0x00000003ff0b7210 */ /* 0x080fe400017fe4ff */
[----:B------:R-:W-:Y:S02]  /*01b0*/  SEL R0, R9, R2, !P0 ;  /* 0x0000000209007207 */ /* 0x000fe40004000000 */
[----:B------:R-:W-:Y:S02]  /*01c0*/  SEL R2, R11, R3, !P0 ;  /* 0x000000030b027207 */ /* 0x000fe40004000000 */
[----:B------:R-:W-:-:S04]  /*01d0*/  ISETP.GE.U32.AND P0, PT, R0, 0x7d80, PT ;  /* 0x00007d800000780c */ /* 0x000fc80003f06070 */
[----:B------:R-:W-:-:S04]  /*01e0*/  ISETP.GE.U32.AND.EX P0, PT, R2, RZ, PT, P0 ;  /* 0x000000ff0200720c */ /* 0x000fc80003f06100 */
[----:B------:R-:W-:-:S13]  /*01f0*/  ISETP.GT.OR P0, PT, R7, 0x1ff, !P0 ;  /* 0x000001ff0700780c */ /* 0x000fda0004704670 */
[----:B------:R-:W-:Y:S05]  /*0200*/  @P0 BRA `(.L_x_0) ;  /* 0x0000013000000947 */ /* 0x000fea0003800000 */
[----:B0-----:R-:W-:Y:S01]  /*0210*/  MOV R2, 0x0 ;  /* 0x0000000000027802 */ /* 0x001fe20000000f00 */
[----:B------:R-:W-:Y:S01]  /*0220*/  IMAD.MOV.U32 R4, RZ, RZ, c[0x4][0x18] ;  /* 0x01000600ff047624 */ /* 0x000fe200078e00ff */
[----:B------:R-:W-:Y:S01]  /*0230*/  MOV R5, c[0x4][0x1c] ;  /* 0x0100070000057a02 */ /* 0x000fe20000000f00 */
[----:B------:R-:W-:Y:S01]  /*0240*/  IMAD.MOV.U32 R6, RZ, RZ, c[0x4][0x10] ;  /* 0x01000400ff067624 */ /* 0x000fe200078e00ff */
[----:B------:R-:W-:Y:S01]  /*0250*/  MOV R7, c[0x4][0x14] ;  /* 0x0100050000077a02 */ /* 0x000fe20000000f00 */
[----:B------:R-:W-:Y:S01]  /*0260*/  IMAD.MOV.U32 R8, RZ, RZ, 0x2c ;  /* 0x0000002cff087424 */ /* 0x000fe200078e00ff */
[----:B------:R-:W0:Y:S01]  /*0270*/  LDC.64 R2, c[0x4][R2] ;  /* 0x0100000002027b82 */ /* 0x000e220000000a00 */
[----:B------:R-:W-:Y:S01]  /*0280*/  MOV R10, c[0x4][0x8] ;  /* 0x01000200000a7a02 */ /* 0x000fe20000000f00 */
[----:B------:R-:W-:Y:S01]  /*0290*/  IMAD.MOV.U32 R11, RZ, RZ, c[0x4][0xc] ;  /* 0x01000300ff0b7624 */ /* 0x000fe200078e00ff */
[----:B------:R-:W-:Y:S01]  /*02a0*/  MOV R12, 0x1 ;  /* 0x00000001000c7802 */ /* 0x000fe20000000f00 */
[----:B------:R-:W-:-:S04]  /*02b0*/  IMAD.MOV.U32 R13, RZ, RZ, RZ ;  /* 0x000000ffff0d7224 */ /* 0x000fc800078e00ff */
[----:B------:R-:W-:-:S03]  /*02c0*/  LEPC R20 ;  /* 0x000000000014734e */ /* 0x000fc60000000000 */
[----:B------:R-:W-:Y:S02]  /*02d0*/  MOV R9, 0x340 ;  /* 0x0000034000097802 */ /* 0x000fe40000000f00 */
[----:B------:R-:W-:-:S02]  /*02e0*/  MOV R0, 0x2c0 ;  /* 0x000002c000007802 */ /* 0x000fc40000000f00 */
[----:B------:R-:W-:Y:S02]  /*02f0*/  MOV R31, 0x0 ;  /* 0x00000000001f7802 */ /* 0x000fe40000000f00 */
[----:B------:R-:W-:Y:S02]  /*0300*/  MOV R30, 0x0 ;  /* 0x00000000001e7802 */ /* 0x000fe40000000f00 */
[----:B------:R-:W-:-:S04]  /*0310*/  IADD3 R20, P0, P2, -R0, R9, R20 ;  /* 0x0000000900147210 */ /* 0x000fc80007a1e114 */
[----:B------:R-:W-:-:S04]  /*0320*/  IADD3.X R21, ~R30, R31, R21, P0, P2 ;  /* 0x0000001f1e157210 */ /* 0x000fc800007e4515 */
[----:B0----5:R-:W-:Y:S05]  /*0330*/  CALL.ABS.NOINC R2 ;  /* 0x0000000002007343 */ /* 0x021fea0003c00000 */
.L_x_0:
[C---:B0----5:R-:W-:Y:S01]  /*0340*/  SHF.L.U32 R4, R28.reuse, 0xc, RZ ;  /* 0x0000000c1c047819 */ /* 0x061fe200000006ff */
[----:B------:R-:W-:Y:S01]  /*0350*/  BAR.SYNC.DEFER_BLOCKING 0x0 ;  /* 0x0000000000007b1d */ /* 0x000fe20000010000 */
[----:B------:R-:W-:Y:S02]  /*0360*/  SHF.L.U64.HI R3, R28, 0xc, R29 ;  /* 0x0000000c1c037819 */ /* 0x000fe4000001021d */
[----:B------:R-:W-:Y:S02]  /*0370*/  IADD3 R5, P2, R4, 0x7d80000, RZ ;  /* 0x07d8000004057810 */ /* 0x000fe40007f5e0ff */
[----:B------:R-:W-:Y:S02]  /*0380*/  ISETP.GE.AND P0, PT, R29, RZ, PT ;  /* 0x000000ff1d00720c */ /* 0x000fe40003f06270 */
[----:B------:R-:W-:Y:S01]  /*0390*/  SHF.L.U32 R34, R34, 0x1, RZ ;  /* 0x0000000122227819 */ /* 0x000fe200000006ff */
[----:B------:R-:W-:Y:S01]  /*03a0*/  IMAD.X R2, RZ, RZ, R3, P2 ;  /* 0x000000ffff027224 */ /* 0x000fe200010e0603 */
[----:B------:R-:W-:-:S04]  /*03b0*/  SEL R5, R5, R4, !P0 ;  /* 0x0000000405057207 */ /* 0x000fc80004000000 */
[----:B------:R-:W-:Y:S02]  /*03c0*/  SEL R2, R2, R3, !P0 ;  /* 0x0000000302027207 */ /* 0x000fe40004000000 */
[----:B------:R-:W-:-:S04]  /*03d0*/  LEA R3, P0, R5, c[0x0][0x170], 0x1 ;  /* 0x00005c0005037a11 */ /* 0x000fc800078008ff */
[----:B------:R-:W-:Y:S02]  /*03e0*/  LEA.HI.X R5, R5, c[0x0][0x174], R2, 0x1, P0 ;  /* 0x00005d0005057a11 */ /* 0x000fe400000f0c02 */
[----:B------:R-:W-:-:S05]  /*03f0*/  IADD3 R2, P0, R34, R3, RZ ;  /* 0x0000000322027210 */ /* 0x000fca0007f1e0ff */
[----:B------:R-:W-:Y:S02]  /*0400*/  IMAD.X R3, RZ, RZ, R5, P0 ;  /* 0x000000ffff037224 */ /* 0x000fe400000e0605 */
[----:B------:R-:W-:-:S06]  /*0410*/  CS2R R4, SRZ ;  /* 0x0000000000047805 */ /* 0x000fcc000001ff00 */
[----:B------:R-:W2:Y:S01]  /*0420*/  @!P1 LDG.E.EF.64 R4, [R2.64] ;  /* 0x0000000402049981 */ /* 0x000ea2000c0e1b00 */
[C---:B------:R-:W-:Y:S02]  /*0430*/  SHF.L.U32 R8, R15.reuse, 0x10, RZ ;  /* 0x000000100f087819 */ /* 0x040fe400000006ff */
[C---:B------:R-:W-:Y:S02]  /*0440*/  SHF.L.U32 R6, R14.reuse, 0x10, RZ ;  /* 0x000000100e067819 */ /* 0x040fe400000006ff */
[----:B------:R-:W-:Y:S02]  /*0450*/  PRMT R14, R14, 0x7632, R14 ;  /* 0x000076320e0e7816 */ /* 0x000fe4000000000e */
[----:B------:R-:W-:Y:S02]  /*0460*/  PRMT R15, R15, 0x7632, R15 ;  /* 0x000076320f0f7816 */ /* 0x000fe4000000000f */
[----:B------:R-:W-:Y:S02]  /*0470*/  SHF.L.U32 R14, R14, 0x10, RZ ;  /* 0x000000100e0e7819 */ /* 0x000fe400000006ff */
[----:B------:R-:W-:Y:S01]  /*0480*/  SHF.L.U32 R15, R15, 0x10, RZ ;  /* 0x000000100f0f7819 */ /* 0x000fe200000006ff */
[----:B--2---:R-:W-:Y:S01]  /*0490*/  IMAD.U32 R9, R5, 0x10000, RZ ;  /* 0x0001000005097824 */ /* 0x004fe200078e00ff */
[C---:B------:R-:W-:Y:S01]  /*04a0*/  PRMT R5, R4.reuse, 0x7632, R5 ;  /* 0x0000763204057816 */ /* 0x040fe20000000005 */
[----:B------:R-:W-:Y:S01]  /*04b0*/  IMAD.U32 R7, R4, 0x10000, RZ ;  /* 0x0001000004077824 */ /* 0x000fe200078e00ff */
[----:B------:R-:W-:Y:S01]  /*04c0*/  PRMT R4, R16, 0x7632, R4 ;  /* 0x0000763210047816 */ /* 0x000fe20000000004 */
[----:B------:R-:W-:Y:S01]  /*04d0*/  FADD R9, R8, R9 ;  /* 0x0000000908097221 */ /* 0x000fe20000000000 */
[C---:B------:R-:W-:Y:S01]  /*04e0*/  PRMT R8, R5.reuse, 0x7632, R8 ;  /* 0x0000763205087816 */ /* 0x040fe20000000008 */
[----:B------:R-:W-:Y:S01]  /*04f0*/  IMAD.U32 R5, R5, 0x10000, RZ ;  /* 0x0001000005057824 */ /* 0x000fe200078e00ff */
[----:B------:R-:W-:Y:S01]  /*0500*/  FADD R7, R6, R7 ;  /* 0x0000000706077221 */ /* 0x000fe20000000000 */
[----:B------:R-:W-:Y:S01]  /*0510*/  SHF.L.U32 R4, R4, 0x10, RZ ;  /* 0x0000001004047819 */ /* 0x000fe200000006ff */
[C---:B------:R-:W-:Y:S01]  /*0520*/  IMAD.U32 R6, R17.reuse, 0x10000, RZ ;  /* 0x0001000011067824 */ /* 0x040fe200078e00ff */
[----:B------:R-:W-:Y:S01]  /*0530*/  FADD R5, R14, R5 ;  /* 0x000000050e057221 */ /* 0x000fe20000000000 */
[----:B------:R-:W-:Y:S01]  /*0540*/  IMAD.U32 R8, R8, 0x10000, RZ ;  /* 0x0001000008087824 */ /* 0x000fe200078e00ff */
[----:B------:R-:W-:Y:S01]  /*0550*/  PRMT R17, R17, 0x7632, R17 ;  /* 0x0000763211117816 */ /* 0x000fe20000000011 */
[----:B------:R-:W-:Y:S01]  /*0560*/  FADD R12, R6, R9 ;  /* 0x00000009060c7221 */ /* 0x000fe20000000000 */
[----:B------:R-:W-:Y:S01]  /*0570*/  SHF.L.U32 R16, R16, 0x10, RZ ;  /* 0x0000001010107819 */ /* 0x000fe200000006ff */
[----:B------:R-:W-:Y:S01]  /*0580*/  FADD R10, R15, R8 ;  /* 0x000000080f0a7221 */ /* 0x000fe20000000000 */
[----:B------:R-:W-:Y:S01]  /*0590*/  FADD R5, R4, R5 ;  /* 0x0000000504057221 */ /* 0x000fe20000000000 */
[----:B------:R-:W-:Y:S01]  /*05a0*/  PRMT R4, R18, 0x7632, R4 ;  /* 0x0000763212047816 */ /* 0x000fe20000000004 */
[----:B------:R-:W-:Y:S01]  /*05b0*/  IMAD.U32 R17, R17, 0x10000, RZ ;  /* 0x0001000011117824 */ /* 0x000fe200078e00ff */
[C---:B------:R-:W-:Y:S01]  /*05c0*/  PRMT R8, R19.reuse, 0x7632, R8 ;  /* 0x0000763213087816 */ /* 0x040fe20000000008 */
[----:B------:R-:W-:Y:S01]  /*05d0*/  FADD R7, R16, R7 ;  /* 0x0000000710077221 */ /* 0x000fe20000000000 */
[----:B------:R-:W-:Y:S01]  /*05e0*/  SHF.L.U32 R6, R18, 0x10, RZ ;  /* 0x0000001012067819 */ /* 0x000fe200000006ff */
[----:B------:R-:W-:Y:S01]  /*05f0*/  IMAD.U32 R19, R19, 0x10000, RZ ;  /* 0x0001000013137824 */ /* 0x000fe200078e00ff */
[----:B------:R-:W-:Y:S01]  /*0600*/  SHF.L.U32 R4, R4, 0x10, RZ ;  /* 0x0000001004047819 */ /* 0x000fe200000006ff */
[----:B------:R-:W-:Y:S01]  /*0610*/  IMAD.U32 R8, R8, 0x10000, RZ ;  /* 0x0001000008087824 */ /* 0x000fe200078e00ff */
[----:B------:R-:W-:Y:S01]  /*0620*/  FADD R17, R17, R10 ;  /* 0x0000000a11117221 */ /* 0x000fe20000000000 */
[----:B------:R-:W-:Y:S01]  /*0630*/  FADD R6, R6, R7 ;  /* 0x0000000706067221 */ /* 0x000fe20000000000 */
[----:B------:R-:W-:Y:S01]  /*0640*/  FADD R7, R19, R12 ;  /* 0x0000000c13077221 */ /* 0x000fe20000000000 */
[----:B------:R-:W-:Y:S01]  /*0650*/  FADD R11, R4, R5 ;  /* 0x00000005040b7221 */ /* 0x000fe20000000000 */
[----:B------:R-:W-:Y:S01]  /*0660*/  FADD R10, R8, R17 ;  /* 0x00000011080a7221 */ /* 0x000fe20000000000 */
[----:B------:R-:W-:Y:S01]  /*0670*/  CS2R R4, SRZ ;  /* 0x0000000000047805 */ /* 0x000fe2000001ff00 */
[----:B------:R-:W-:Y:S01]  /*0680*/  CS2R R8, SRZ ;  /* 0x0000000000087805 */ /* 0x000fe2000001ff00 */
[----:B------:R-:W-:Y:S01]  /*0690*/  CS2R R14, SRZ ;  /* 0x00000000000e7805 */ /* 0x000fe2000001ff00 */
[----:B------:R-:W-:Y:S01]  /*06a0*/  F2FP.BF16.PACK_AB R16, R11, R6 ;  /* 0x000000060b10723e */ /* 0x000fe200000010ff */
[----:B------:R-:W-:Y:S01]  /*06b0*/  CS2R R12, SRZ ;  /* 0x00000000000c7805 */ /* 0x000fe2000001ff00 */
[----:B------:R-:W-:-:S03]  /*06c0*/  F2FP.BF16.PACK_AB R17, R10, R7 ;  /* 0x000000070a11723e */ /* 0x000fc600000010ff */
[----:B------:R-:W2:Y:S04]  /*06d0*/  @!P1 LDG.E.EF.64 R14, [R22.64+0x1000] ;  /* 0x00100004160e9981 */ /* 0x000ea8000c0e1b00 */
[----:B------:R2:W-:Y:S04]  /*06e0*/  @!P1 STG.E.64 [R22.64], R16 ;  /* 0x0000001016009986 */ /* 0x0005e8000c101b04 */
[----:B------:R-:W3:Y:S04]  /*06f0*/  @!P1 LDG.E.EF.64 R8, [R24.64+0x1000] ;  /* 0x0010000418089981 */ /* 0x000ee8000c0e1b00 */
[----:B------:R-:W4:Y:S04]  /*0700*/  @!P1 LDG.E.EF.64 R4, [R26.64+0x1000] ;  /* 0x001000041a049981 */ /* 0x000f28000c0e1b00 */
[----:B------:R-:W-:Y:S06]  /*0710*/  BAR.SYNC.DEFER_BLOCKING 0x0 ;  /* 0x0000000000007b1d */ /* 0x000fec0000010000 */
[----:B------:R3:W4:Y:S01]  /*0720*/  @!P1 LDG.E.EF.64 R12, [R2.64+0x1000] ;  /* 0x00100004020c9981 */ /* 0x000722000c0e1b00 */
[----:B------:R-:W-:-:S02]  /*0730*/  LOP3.LUT P0, RZ, R32, 0x1f, RZ, 0xc0, !PT ;  /* 0x0000001f20ff7812 */ /* 0x000fc4000780c0ff */
[----:B------:R-:W-:Y:S02]  /*0740*/  ISETP.GE.AND P2, PT, R32, 0x10, PT ;  /* 0x000000102000780c */ /* 0x000fe40003f46270 */
[C---:B--2---:R-:W-:Y:S02]  /*0750*/  SHF.L.U32 R16, R14.reuse, 0x10, RZ ;  /* 0x000000100e107819 */ /* 0x044fe400000006ff */
[----:B------:R-:W-:-:S04]  /*0760*/  PRMT R14, R14, 0x7632, R14 ;  /* 0x000076320e0e7816 */ /* 0x000fc8000000000e */
[----:B------:R-:W-:Y:S02]  /*0770*/  SHF.L.U32 R14, R14, 0x10, RZ ;  /* 0x000000100e0e7819 */ /* 0x000fe400000006ff */
[C---:B---3--:R-:W-:Y:S02]  /*0780*/  PRMT R2, R8.reuse, 0x7632, R2 ;  /* 0x0000763208027816 */ /* 0x048fe40000000002 */
[C---:B------:R-:W-:Y:S02]  /*0790*/  SHF.L.U32 R18, R15.reuse, 0x10, RZ ;  /* 0x000000100f127819 */ /* 0x040fe400000006ff */
[----:B------:R-:W-:Y:S01]  /*07a0*/  PRMT R15, R15, 0x7632, R15 ;  /* 0x000076320f0f7816 */ /* 0x000fe2000000000f */
[----:B------:R-:W-:-:S04]  /*07b0*/  IMAD.U32 R8, R8, 0x10000, RZ ;  /* 0x0001000008087824 */ /* 0x000fc800078e00ff */
[----:B------:R-:W-:Y:S02]  /*07c0*/  IMAD.U32 R15, R15, 0x10000, RZ ;  /* 0x000100000f0f7824 */ /* 0x000fe400078e00ff */
[C---:B----4-:R-:W-:Y:S01]  /*07d0*/  IMAD.U32 R17, R12.reuse, 0x10000, RZ ;  /* 0x000100000c117824 */ /* 0x050fe200078e00ff */
[----:B------:R-:W-:-:S04]  /*07e0*/  PRMT R12, R12, 0x7632, R12 ;  /* 0x000076320c0c7816 */ /* 0x000fc8000000000c */
[----:B------:R-:W-:Y:S01]  /*07f0*/  SHF.L.U32 R3, R12, 0x10, RZ ;  /* 0x000000100c037819 */ /* 0x000fe200000006ff */
[C---:B------:R-:W-:Y:S01]  /*0800*/  IMAD.U32 R19, R13.reuse, 0x10000, RZ ;  /* 0x000100000d137824 */ /* 0x040fe200078e00ff */
[----:B------:R-:W-:-:S03]  /*0810*/  PRMT R13, R13, 0x7632, R13 ;  /* 0x000076320d0d7816 */ /* 0x000fc6000000000d */
[----:B------:R-:W-:Y:S01]  /*0820*/  FADD R14, R14, R3 ;  /* 0x000000030e0e7221 */ /* 0x000fe20000000000 */
[----:B------:R-:W-:Y:S01]  /*0830*/  SHF.L.U32 R3, R2, 0x10, RZ ;  /* 0x0000001002037819 */ /* 0x000fe200000006ff */
[----:B------:R-:W-:Y:S01]  /*0840*/  FADD R17, R16, R17 ;  /* 0x0000001110117221 */ /* 0x000fe20000000000 */
[----:B------:R-:W-:Y:S01]  /*0850*/  PRMT R2, R4, 0x7632, R2 ;  /* 0x0000763204027816 */ /* 0x000fe20000000002 */
[----:B------:R-:W-:Y:S01]  /*0860*/  IMAD.U32 R12, R9, 0x10000, RZ ;  /* 0x00010000090c7824 */ /* 0x000fe200078e00ff */
[----:B------:R-:W-:Y:S01]  /*0870*/  SHF.L.U32 R16, R13, 0x10, RZ ;  /* 0x000000100d107819 */ /* 0x000fe200000006ff */
[----:B------:R-:W-:Y:S01]  /*0880*/  FADD R14, R3, R14 ;  /* 0x0000000e030e7221 */ /* 0x000fe20000000000 */
[----:B------:R-:W-:Y:S01]  /*0890*/  PRMT R9, R9, 0x7632, R9 ;  /* 0x0000763209097816 */ /* 0x000fe20000000009 */
[----:B------:R-:W-:Y:S01]  /*08a0*/  FADD R19, R18, R19 ;  /* 0x0000001312137221 */ /* 0x000fe20000000000 */
[----:B------:R-:W-:Y:S01]  /*08b0*/  FADD R17, R8, R17 ;  /* 0x0000001108117221 */ /* 0x000fe20000000000 */
[----:B------:R-:W-:Y:S01]  /*08c0*/  IMAD.U32 R4, R4, 0x10000, RZ ;  /* 0x0001000004047824 */ /* 0x000fe200078e00ff */
[----:B------:R-:W-:Y:S01]  /*08d0*/  SHF.L.U32 R3, R2, 0x10, RZ ;  /* 0x0000001002037819 */ /* 0x000fe200000006ff */
[----:B------:R-:W-:Y:S01]  /*08e0*/  FADD R16, R15, R16 ;  /* 0x000000100f107221 */ /* 0x000fe20000000000 */
[----:B------:R-:W-:Y:S01]  /*08f0*/  PRMT R8, R5, 0x7632, R8 ;  /* 0x0000763205087816 */ /* 0x000fe20000000008 */
[----:B------:R-:W-:Y:S01]  /*0900*/  IMAD.U32 R9, R9, 0x10000, RZ ;  /* 0x0001000009097824 */ /* 0x000fe200078e00ff */
[----:B------:R-:W-:Y:S01]  /*0910*/  SHF.L.U32 R5, R5, 0x10, RZ ;  /* 0x0000001005057819 */ /* 0x000fe200000006ff */
[----:B------:R-:W-:Y:S01]  /*0920*/  FADD R18, R12, R19 ;  /* 0x000000130c127221 */ /* 0x000fe20000000000 */
[----:B------:R-:W-:Y:S01]  /*0930*/  FADD R2, R4, R17 ;  /* 0x0000001104027221 */ /* 0x000fe20000000000 */
[----:B------:R-:W-:Y:S01]  /*0940*/  FADD R3, R3, R14 ;  /* 0x0000000e03037221 */ /* 0x000fe20000000000 */
[----:B------:R-:W-:Y:S01]  /*0950*/  IMAD.U32 R12, R8, 0x10000, RZ ;  /* 0x00010000080c7824 */ /* 0x000fe200078e00ff */
[----:B------:R-:W-:Y:S01]  /*0960*/  FADD R13, R9, R16 ;  /* 0x00000010090d7221 */ /* 0x000fe20000000000 */
[----:B------:R-:W-:Y:S01]  /*0970*/  FADD R4, R5, R18 ;  /* 0x0000001205047221 */ /* 0x000fe20000000000 */
[----:B------:R-:W-:Y:S01]  /*0980*/  FMUL R9, R2, R2 ;  /* 0x0000000202097220 */ /* 0x000fe20000400000 */
[----:B------:R-:W-:Y:S01]  /*0990*/  FMUL R8, R3, R3 ;  /* 0x0000000303087220 */ /* 0x000fe20000400000 */
[----:B------:R-:W-:Y:S01]  /*09a0*/  FADD R5, R12, R13 ;  /* 0x0000000d0c057221 */ /* 0x000fe20000000000 */
[----:B------:R-:W-:Y:S01]  /*09b0*/  FMUL R12, R4, R4 ;  /* 0x00000004040c7220 */ /* 0x000fe20000400000 */
[----:B------:R-:W-:Y:S01]  /*09c0*/  FFMA R9, R6, R6, R9 ;  /* 0x0000000606097223 */ /* 0x000fe20000000009 */
[----:B------:R-:W-:-:S02]  /*09d0*/  FFMA R6, R11, R11, R8 ;  /* 0x0000000b0b067223 */ /* 0x000fc40000000008 */
[----:B------:R-:W-:Y:S01]  /*09e0*/  FFMA R11, R7, R7, R12 ;  /* 0x00000007070b7223 */ /* 0x000fe2000000000c */
[----:B------:R-:W-:Y:S01]  /*09f0*/  FMUL R7, R5, R5 ;  /* 0x0000000505077220 */ /* 0x000fe20000400000 */
[----:B------:R-:W-:-:S03]  /*0a00*/  FADD R6, R6, R9 ;  /* 0x0000000906067221 */ /* 0x000fc60000000000 */
[----:B------:R-:W-:Y:S01]  /*0a10*/  FFMA R7, R10, R10, R7 ;  /* 0x0000000a0a077223 */ /* 0x000fe20000000007 */
[----:B------:R-:W-:-:S04]  /*0a20*/  FADD R6, R11, R6 ;  /* 0x000000060b067221 */ /* 0x000fc80000000000 */
[----:B------:R-:W-:-:S05]  /*0a30*/  FADD R6, R7, R6 ;  /* 0x0000000607067221 */ /* 0x000fca0000000000 */
[----:B------:R-:W-:-:S05]  /*0a40*/  FSEL R6, R6, RZ, !P1 ;  /* 0x000000ff06067208 */ /* 0x000fca0004800000 */
[----:B------:R-:W0:Y:S02]  /*0a50*/  SHFL.BFLY PT, R7, R6, 0x10, 0x1f ;  /* 0x0e001f0006077f89 */ /* 0x000e2400000e0000 */
[----:B0-----:R-:W-:-:S05]  /*0a60*/  FADD R7, R6, R7 ;  /* 0x0000000706077221 */ /* 0x001fca0000000000 */
[----:B------:R-:W0:Y:S02]  /*0a70*/  SHFL.BFLY PT, R8, R7, 0x8, 0x1f ;  /* 0x0d001f0007087f89 */ /* 0x000e2400000e0000 */
[----:B0-----:R-:W-:-:S05]  /*0a80*/  FADD R8, R7, R8 ;  /* 0x0000000807087221 */ /* 0x001fca0000000000 */
[----:B------:R-:W0:Y:S02]  /*0a90*/  SHFL.BFLY PT, R9, R8, 0x4, 0x1f ;  /* 0x0c801f0008097f89 */ /* 0x000e2400000e0000 */
[----:B0-----:R-:W-:-:S05]  /*0aa0*/  FADD R9, R8, R9 ;  /* 0x0000000908097221 */ /* 0x001fca0000000000 */
[----:B------:R-:W0:Y:S02]  /*0ab0*/  SHFL.BFLY PT, R10, R9, 0x2, 0x1f ;  /* 0x0c401f00090a7f89 */ /* 0x000e2400000e0000 */
[----:B0-----:R-:W-:-:S05]  /*0ac0*/  FADD R10, R9, R10 ;  /* 0x0000000a090a7221 */ /* 0x001fca0000000000 */
[----:B------:R-:W0:Y:S01]  /*0ad0*/  SHFL.BFLY PT, R11, R10, 0x1, 0x1f ;  /* 0x0c201f000a0b7f89 */ /* 0x000e2200000e0000 */
[----:B------:R-:W-:Y:S02]  /*0ae0*/  SHF.R.U32.HI R6, RZ, 0x3, R32 ;  /* 0x00000003ff067819 */ /* 0x000fe40000011620 */
[----:B------:R-:W-:Y:S02]  /*0af0*/  F2FP.BF16.PACK_AB R12, R3, R2 ;  /* 0x00000002030c723e */ /* 0x000fe400000010ff */
[----:B------:R-:W-:Y:S02]  /*0b00*/  F2FP.BF16.PACK_AB R13, R5, R4 ;  /* 0x00000004050d723e */ /* 0x000fe400000010ff */
[----:B------:R-:W-:-:S03]  /*0b10*/  LOP3.LUT R6, R6, 0x3c, RZ, 0xc0, !PT ;  /* 0x0000003c06067812 */ /* 0x000fc600078ec0ff */
[----:B------:R-:W-:Y:S01]  /*0b20*/  @!P1 STG.E.64 [R22.64+0x1000], R12 ;  /* 0x0010000c16009986 */ /* 0x000fe2000c101b04 */
[----:B0-----:R-:W-:-:S05]  /*0b30*/  FADD R11, R10, R11 ;  /* 0x0000000b0a0b7221 */ /* 0x001fca0000000000 */
[----:B------:R-:W-:Y:S04]  /*0b40*/  @!P0 STS [R6], R11 ;  /* 0x0000000b06008388 */ /* 0x000fe80000000800 */
[----:B------:R-:W-:Y:S06]  /*0b50*/  BAR.SYNC.DEFER_BLOCKING 0x0 ;  /* 0x0000000000007b1d */ /* 0x000fec0000010000 */
[----:B------:R-:W0:Y:S04]  /*0b60*/  @!P2 LDS R0, [R32.X4] ;  /* 0x000000002000a984 */ /* 0x000e280000004800 */
[----:B0-----:R-:W0:Y:S02]  /*0b70*/  SHFL.BFLY PT, R3, R0, 0x8, 0x1f ;  /* 0x0d001f0000037f89 */ /* 0x001e2400000e0000 */
[----:B0-----:R-:W-:-:S05]  /*0b80*/  FADD R3, R0, R3 ;  /* 0x0000000300037221 */ /* 0x001fca0000000000 */
[----:B------:R-:W0:Y:S02]  /*0b90*/  SHFL.BFLY PT, R2, R3, 0x4, 0x1f ;  /* 0x0c801f0003027f89 */ /* 0x000e2400000e0000 */
[----:B0-----:R-:W-:-:S05]  /*0ba0*/  FADD R2, R3, R2 ;  /* 0x0000000203027221 */ /* 0x001fca0000000000 */
[----:B------:R-:W0:Y:S01]  /*0bb0*/  SHFL.BFLY PT, R5, R2, 0x2, 0x1f ;  /* 0x0c401f0002057f89 */ /* 0x000e2200000e0000 */
[----:B------:R-:W-:Y:S01]  /*0bc0*/  LOP3.LUT P0, RZ, R32, 0xf, RZ, 0xc0, !PT ;  /* 0x0000000f20ff7812 */ /* 0x000fe2000780c0ff */
[----:B0-----:R-:W-:-:S05]  /*0bd0*/  FADD R7, R2, R5 ;  /* 0x0000000502077221 */ /* 0x001fca0000000000 */
[----:B------:R-:W0:Y:S01]  /*0be0*/  SHFL.BFLY PT, R4, R7, 0x1, 0x1f ;  /* 0x0c201f0007047f89 */ /* 0x000e2200000e0000 */
[----:B------:R-:W-:Y:S01]  /*0bf0*/  ISETP.LT.AND P0, PT, R32, 0x10, !P0 ;  /* 0x000000102000780c */ /* 0x000fe20004701270 */
[----:B0-----:R-:W-:-:S12]  /*0c00*/  FADD R9, R7, R4 ;  /* 0x0000000407097221 */ /* 0x001fd80000000000 */
[----:B------:R-:W-:Y:S04]  /*0c10*/  @P0 STS [R32.X4], R9 ;  /* 0x0000000920000388 */ /* 0x000fe80000004800 */
[----:B------:R-:W-:Y:S01]  /*0c20*/  BAR.SYNC.DEFER_BLOCKING 0x0 ;  /* 0x0000000000007b1d */ /* 0x000fe20000010000 */
[----:B------:R-:W-:Y:S01]  /*0c30*/  CS2R R4, SRZ ;  /* 0x0000000000047805 */ /* 0x000fe2000001ff00 */
[----:B------:R-:W-:-:S04]  /*0c40*/  IADD3 R34, P2, R34, c[0x0][0x188], RZ ;  /* 0x0000620022227a10 */ /* 0x000fc80007f5e0ff */
[----:B------:R-:W-:Y:S01]  /*0c50*/  IADD3.X R35, RZ, c[0x0][0x18c], RZ, P2, !PT ;  /* 0x00006300ff237a10 */ /* 0x000fe200017fe4ff */
[----:B------:R-:W2:Y:S04]  /*0c60*/  @!P1 LDG.E.EF.64 R4, [R22.64] ;  /* 0x0000000416049981 */ /* 0x000ea8000c0e1b00 */
[----:B------:R-:W3:Y:S04]  /*0c70*/  LDG.E.EL.64 R2, [R34.64] ;  /* 0x0000000422027981 */ /* 0x000ee8000c2e1b00 */
[----:B------:R-:W0:Y:S01]  /*0c80*/  LDS R0, [RZ] ;  /* 0x00000000ff007984 */ /* 0x000e220000000800 */
[----:B------:R-:W-:-:S04]  /*0c90*/  IMAD.MOV.U32 R7, RZ, RZ, 0x39800000 ;  /* 0x39800000ff077424 */ /* 0x000fc800078e00ff */
[----:B0-----:R-:W-:-:S06]  /*0ca0*/  FFMA R0, R0, R7, 9.9999999747524270788e-07 ;  /* 0x358637bd00007423 */ /* 0x001fcc0000000007 */
[----:B------:R-:W0:Y:S01]  /*0cb0*/  MUFU.RSQ R0, R0 ;  /* 0x0000000000007308 */ /* 0x000e220000001400 */
[----:B------:R-:W-:Y:S02]  /*0cc0*/  SHF.R.S32.HI R10, RZ, 0x1f, R33 ;  /* 0x0000001fff0a7819 */ /* 0x000fe40000011421 */
[C---:B--2---:R-:W-:Y:S02]  /*0cd0*/  SHF.L.U32 R7, R4.reuse, 0x10, RZ ;  /* 0x0000001004077819 */ /* 0x044fe400000006ff */
[----:B------:R-:W-:Y:S01]  /*0ce0*/  PRMT R6, R4, 0x7632, R6 ;  /* 0x0000763204067816 */ /* 0x000fe20000000006 */
[----:B---3--:R-:W-:Y:S02]  /*0cf0*/  IMAD.U32 R4, R2, 0x10000, RZ ;  /* 0x0001000002047824 */ /* 0x008fe400078e00ff */
[----:B0-----:R-:W-:Y:S01]  /*0d00*/  FMUL R9, R0, R7 ;  /* 0x0000000700097220 */ /* 0x001fe20000400000 */
[----:B------:R-:W-:Y:S02]  /*0d10*/  SHF.L.U32 R7, R6, 0x10, RZ ;  /* 0x0000001006077819 */ /* 0x000fe400000006ff */
[C---:B------:R-:W-:Y:S01]  /*0d20*/  PRMT R6, R5.reuse, 0x7632, R6 ;  /* 0x0000763205067816 */ /* 0x040fe20000000006 */
[----:B------:R-:W-:Y:S01]  /*0d30*/  FMUL R4, R4, R9 ;  /* 0x0000000904047220 */ /* 0x000fe20000400000 */
[----:B------:R-:W-:Y:S01]  /*0d40*/  IMAD.U32 R9, R5, 0x10000, RZ ;  /* 0x0001000005097824 */ /* 0x000fe200078e00ff */
[----:B------:R-:W-:-:S02]  /*0d50*/  PRMT R2, R2, 0x7632, R2 ;  /* 0x0000763202027816 */ /* 0x000fc40000000002 */
[C---:B------:R-:W-:Y:S01]  /*0d60*/  PRMT R5, R3.reuse, 0x7632, R5 ;  /* 0x0000763203057816 */ /* 0x040fe20000000005 */
[----:B------:R-:W-:Y:S01]  /*0d70*/  IMAD.U32 R11, R6, 0x10000, RZ ;  /* 0x00010000060b7824 */ /* 0x000fe200078e00ff */
[----:B------:R-:W-:Y:S01]  /*0d80*/  SHF.L.U32 R2, R2, 0x10, RZ ;  /* 0x0000001002027819 */ /* 0x000fe200000006ff */
[C---:B------:R-:W-:Y:S01]  /*0d90*/  FMUL R7, R0.reuse, R7 ;  /* 0x0000000700077220 */ /* 0x040fe20000400000 */
[----:B------:R-:W-:Y:S01]  /*0da0*/  SHF.L.U32 R3, R3, 0x10, RZ ;  /* 0x0000001003037819 */ /* 0x000fe200000006ff */
[C---:B------:R-:W-:Y:S01]  /*0db0*/  FMUL R8, R0.reuse, R9 ;  /* 0x0000000900087220 */ /* 0x040fe20000400000 */
[----:B------:R-:W-:Y:S01]  /*0dc0*/  IMAD.U32 R5, R5, 0x10000, RZ ;  /* 0x0001000005057824 */ /* 0x000fe200078e00ff */
[----:B------:R-:W-:Y:S01]  /*0dd0*/  FMUL R6, R0, R11 ;  /* 0x0000000b00067220 */ /* 0x000fe20000400000 */
[----:B------:R-:W-:Y:S01]  /*0de0*/  FMUL R7, R2, R7 ;  /* 0x0000000702077220 */ /* 0x000fe20000400000 */
[----:B------:R-:W-:Y:S02]  /*0df0*/  FMUL R8, R3, R8 ;  /* 0x0000000803087220 */ /* 0x000fe40000400000 */
[----:B------:R-:W-:Y:S01]  /*0e00*/  FMUL R5, R5, R6 ;  /* 0x0000000605057220 */ /* 0x000fe20000400000 */
[----:B------:R-:W-:-:S02]  /*0e10*/  LEA R2, P0, R33, c[0x0][0x190], 0x1 ;  /* 0x0000640021027a11 */ /* 0x000fc400078008ff */
[----:B------:R-:W-:Y:S02]  /*0e20*/  F2FP.BF16.PACK_AB R14, R7, R4 ;  /* 0x00000004070e723e */ /* 0x000fe400000010ff */
[----:B------:R-:W-:Y:S02]  /*0e30*/  F2FP.BF16.PACK_AB R15, R5, R8 ;  /* 0x00000008050f723e */ /* 0x000fe400000010ff */
[----:B------:R-:W-:Y:S01]  /*0e40*/  LEA.HI.X R3, R33, c[0x0][0x194], R10, 0x1, P0 ;  /* 0x0000650021037a11 */ /* 0x000fe200000f0c0a */
[----:B------:R-:W-:-:S04]  /*0e50*/  CS2R R4, SRZ ;  /* 0x0000000000047805 */ /* 0x000fc8000001ff00 */
[----:B------:R0:W-:Y:S04]  /*0e60*/  @!P1 STG.E.64 [R2.64], R14 ;  /* 0x0000000e02009986 */ /* 0x0001e8000c101b04 */
[----:B------:R-:W2:Y:S04]  /*0e70*/  @!P1 LDG.E.EF.64 R4, [R22.64+0x1000] ;  /* 0x0010000416049981 */ /* 0x000ea8000c0e1b00 */
[----:B------:R-:W3:Y:S01]  /*0e80*/  LDG.E.EL.64 R34, [R34.64+0x1000] ;  /* 0x0010000422227981 */ /* 0x000ee2000c2e1b00 */
[C---:B--2---:R-:W-:Y:S02]  /*0e90*/  PRMT R8, R4.reuse, 0x7632, R8 ;  /* 0x0000763204087816 */ /* 0x044fe40000000008 */
[----:B------:R-:W-:-:S02]  /*0ea0*/  SHF.L.U32 R9, R4, 0x10, RZ ;  /* 0x0000001004097819 */ /* 0x000fc400000006ff */
[C---:B------:R-:W-:Y:S01]  /*0eb0*/  PRMT R4, R5.reuse, 0x7632, R4 ;  /* 0x0000763205047816 */ /* 0x040fe20000000004 */
[----:B------:R-:W-:Y:S01]  /*0ec0*/  IMAD.U32 R13, R5, 0x10000, RZ ;  /* 0x00010000050d7824 */ /* 0x000fe200078e00ff */
[----:B---3--:R-:W-:Y:S01]  /*0ed0*/  PRMT R6, R34, 0x7632, R6 ;  /* 0x0000763222067816 */ /* 0x008fe20000000006 */
[----:B------:R-:W-:Y:S01]  /*0ee0*/  IMAD.U32 R5, R8, 0x10000, RZ ;  /* 0x0001000008057824 */ /* 0x000fe200078e00ff */
[C---:B------:R-:W-:Y:S02]  /*0ef0*/  PRMT R10, R35.reuse, 0x7632, R10 ;  /* 0x00007632230a7816 */ /* 0x040fe4000000000a */
[----:B0-----:R-:W-:Y:S01]  /*0f00*/  SHF.L.U32 R15, R4, 0x10, RZ ;  /* 0x00000010040f7819 */ /* 0x001fe200000006ff */
[----:B------:R-:W-:Y:S01]  /*0f10*/  FMUL R4, R0, R9 ;  /* 0x0000000900047220 */ /* 0x000fe20000400000 */
[----:B------:R-:W-:Y:S01]  /*0f20*/  SHF.L.U32 R7, R34, 0x10, RZ ;  /* 0x0000001022077819 */ /* 0x000fe200000006ff */
[----:B------:R-:W-:Y:S01]  /*0f30*/  FMUL R5, R0, R5 ;  /* 0x0000000500057220 */ /* 0x000fe20000400000 */
[----:B------:R-:W-:Y:S01]  /*0f40*/  SHF.L.U32 R6, R6, 0x10, RZ ;  /* 0x0000001006067819 */ /* 0x000fe200000006ff */
[----:B------:R-:W-:Y:S01]  /*0f50*/  IMAD.U32 R11, R35, 0x10000, RZ ;  /* 0x00010000230b7824 */ /* 0x000fe200078e00ff */
[----:B------:R-:W-:Y:S01]  /*0f60*/  FMUL R8, R0, R13 ;  /* 0x0000000d00087220 */ /* 0x000fe20000400000 */
[----:B------:R-:W-:Y:S01]  /*0f70*/  IMAD.U32 R10, R10, 0x10000, RZ ;  /* 0x000100000a0a7824 */ /* 0x000fe200078e00ff */
[----:B------:R-:W-:Y:S01]  /*0f80*/  FMUL R15, R0, R15 ;  /* 0x0000000f000f7220 */ /* 0x000fe20000400000 */
[----:B------:R-:W-:Y:S01]  /*0f90*/  FMUL R4, R7, R4 ;  /* 0x0000000407047220 */ /* 0x000fe20000400000 */
[----:B------:R-:W-:Y:S01]  /*0fa0*/  FMUL R5, R6, R5 ;  /* 0x0000000506057220 */ /* 0x000fe20000400000 */
[----:B------:R-:W-:Y:S01]  /*0fb0*/  FMUL R8, R11, R8 ;  /* 0x000000080b087220 */ /* 0x000fe20000400000 */
[----:B------:R-:W-:-:S03]  /*0fc0*/  FMUL R15, R10, R15 ;  /* 0x0000000f0a0f7220 */ /* 0x000fc60000400000 */
[----:B------:R-:W-:Y:S02]  /*0fd0*/  F2FP.BF16.PACK_AB R4, R5, R4 ;  /* 0x000000040504723e */ /* 0x000fe400000010ff */
[----:B------:R-:W-:Y:S01]  /*0fe0*/  F2FP.BF16.PACK_AB R5, R15, R8 ;  /* 0x000000080f05723e */ /* 0x000fe200000010ff */
[----:B------:R-:W-:Y:S06]  /*0ff0*/  @P1 EXIT ;  /* 0x000000000000194d */ /* 0x000fec0003800000 */
[----:B------:R-:W-:Y:S01]  /*1000*/  STG.E.64 [R2.64+0x1000], R4 ;  /* 0x0010000402007986 */ /* 0x000fe2000c101b04 */
[----:B------:R-:W-:Y:S05]  /*1010*/  EXIT ;  /* 0x000000000000794d */ /* 0x000fea0003800000 */
.L_x_1:
[----:B------:R-:W-:-:S00]  /*1020*/  BRA `(.L_x_1) ;  /* 0xfffffff000007947 */ /* 0x000fc0000383ffff */
[----:B------:R-:W-:-:S00]  /*1030*/  NOP ;  /* 0x0000000000007918 */ /* 0x000fc00000000000 */
        /* <DEDUP_REMOVED lines=12> */
.L_x_2:


//--------------------- .nv.global.init           --------------------------
	.section	.nv.global.init,"aw",@progbits
.nv.global.init:
	.type		assertFunc_0,@object
	.size		assertFunc_0,(_$_str - assertFunc_0)
assertFunc_0:
        /*0000*/ 	.byte	0x75, 0x6e, 0x6b, 0x6e, 0x6f, 0x77, 0x6e, 0x00
	.type		_$_str,@object
	.size		_$_str,(assertMessage_0 - _$_str)
_$_str:
        /*0008*/ 	.byte	0x5f, 0x5f, 0x43, 0x55, 0x44, 0x41, 0x5f, 0x46, 0x54, 0x5a, 0x00
	.type		assertMessage_0,@object
	.size		assertMessage_0,(assertFile_0 - assertMessage_0)
assertMessage_0:
        /*0013*/ 	.byte	0x69, 0x6e, 0x64, 0x65, 0x78, 0x20, 0x6f, 0x75, 0x74, 0x20, 0x6f, 0x66, 0x20, 0x62, 0x6f, 0x75
        /*0023*/ 	.byte	0x6e, 0x64, 0x73, 0x3a, 0x20, 0x30, 0x20, 0x3c, 0x3d, 0x20, 0x74, 0x6d, 0x70, 0x34, 0x20, 0x3c
        /*0033*/ 	.byte	0x20, 0x33, 0x32, 0x31, 0x32, 0x38, 0x00
	.type		assertFile_0,@object
	.size		assertFile_0,(.L_1 - assertFile_0)
assertFile_0:
        /*003a*/ 	.byte	0x2f, 0x74, 0x6d, 0x70, 0x2f, 0x74, 0x6f, 0x72, 0x63, 0x68, 0x69, 0x6e, 0x64, 0x75, 0x63, 0x74
        /*004a*/ 	.byte	0x6f, 0x72, 0x5f, 0x72, 0x6f, 0x6f, 0x74, 0x2f, 0x75, 0x77, 0x2f, 0x63, 0x75, 0x77, 0x71, 0x77
        /*005a*/ 	.byte	0x65, 0x71, 0x6f, 0x6d, 0x62, 0x66, 0x32, 0x32, 0x6b, 0x32, 0x6e, 0x74, 0x6b, 0x6f, 0x66, 0x67
        /*006a*/ 	.byte	0x73, 0x62, 0x76, 0x35, 0x37, 0x73, 0x6a, 0x35, 0x76, 0x76, 0x64, 0x63, 0x79, 0x62, 0x75, 0x71
        /*007a*/ 	.byte	0x72, 0x63, 0x6e, 0x68, 0x62, 0x68, 0x6f, 0x70, 0x66, 0x68, 0x71, 0x73, 0x71, 0x36, 0x34, 0x2e
        /*008a*/ 	.byte	0x70, 0x79, 0x00
.L_1:


//--------------------- .nv.shared.triton_red_fused__to_copy_add_embedding_mean_mul_pow_rsqrt_8 --------------------------
	.section	.nv.shared.triton_red_fused__to_copy_add_embedding_mean_mul_pow_rsqrt_8,"aw",@nobits
	.sectionflags	@""
	.align	16


//--------------------- SYMBOLS --------------------------

	.type		__assertfail,@function
